//
// Generated by NVIDIA NVVM Compiler
//
// Compiler Build ID: CL-36424714
// Cuda compilation tools, release 13.0, V13.0.88
// Based on NVVM 20.0.0
//

.version 9.0
.target sm_100
.address_size 64

	// .globl	_Z17convForwardKernelPKfS0_S0_Pfiiiiiiiiiii

.visible .entry _Z17convForwardKernelPKfS0_S0_Pfiiiiiiiiiii(
	.param .u64 .ptr .align 1 _Z17convForwardKernelPKfS0_S0_Pfiiiiiiiiiii_param_0,
	.param .u64 .ptr .align 1 _Z17convForwardKernelPKfS0_S0_Pfiiiiiiiiiii_param_1,
	.param .u64 .ptr .align 1 _Z17convForwardKernelPKfS0_S0_Pfiiiiiiiiiii_param_2,
	.param .u64 .ptr .align 1 _Z17convForwardKernelPKfS0_S0_Pfiiiiiiiiiii_param_3,
	.param .u32 _Z17convForwardKernelPKfS0_S0_Pfiiiiiiiiiii_param_4,
	.param .u32 _Z17convForwardKernelPKfS0_S0_Pfiiiiiiiiiii_param_5,
	.param .u32 _Z17convForwardKernelPKfS0_S0_Pfiiiiiiiiiii_param_6,
	.param .u32 _Z17convForwardKernelPKfS0_S0_Pfiiiiiiiiiii_param_7,
	.param .u32 _Z17convForwardKernelPKfS0_S0_Pfiiiiiiiiiii_param_8,
	.param .u32 _Z17convForwardKernelPKfS0_S0_Pfiiiiiiiiiii_param_9,
	.param .u32 _Z17convForwardKernelPKfS0_S0_Pfiiiiiiiiiii_param_10,
	.param .u32 _Z17convForwardKernelPKfS0_S0_Pfiiiiiiiiiii_param_11,
	.param .u32 _Z17convForwardKernelPKfS0_S0_Pfiiiiiiiiiii_param_12,
	.param .u32 _Z17convForwardKernelPKfS0_S0_Pfiiiiiiiiiii_param_13,
	.param .u32 _Z17convForwardKernelPKfS0_S0_Pfiiiiiiiiiii_param_14
)
{
	.reg .pred 	%p<93>;
	.reg .b32 	%r<93>;
	.reg .b32 	%f<105>;
	.reg .b64 	%rd<31>;

	ld.param.u64 	%rd11, [_Z17convForwardKernelPKfS0_S0_Pfiiiiiiiiiii_param_0];
	ld.param.u64 	%rd12, [_Z17convForwardKernelPKfS0_S0_Pfiiiiiiiiiii_param_1];
	ld.param.u32 	%r39, [_Z17convForwardKernelPKfS0_S0_Pfiiiiiiiiiii_param_4];
	ld.param.u32 	%r29, [_Z17convForwardKernelPKfS0_S0_Pfiiiiiiiiiii_param_5];
	ld.param.u32 	%r30, [_Z17convForwardKernelPKfS0_S0_Pfiiiiiiiiiii_param_6];
	ld.param.u32 	%r31, [_Z17convForwardKernelPKfS0_S0_Pfiiiiiiiiiii_param_7];
	ld.param.u32 	%r32, [_Z17convForwardKernelPKfS0_S0_Pfiiiiiiiiiii_param_8];
	ld.param.u32 	%r33, [_Z17convForwardKernelPKfS0_S0_Pfiiiiiiiiiii_param_9];
	ld.param.u32 	%r34, [_Z17convForwardKernelPKfS0_S0_Pfiiiiiiiiiii_param_10];
	ld.param.u32 	%r35, [_Z17convForwardKernelPKfS0_S0_Pfiiiiiiiiiii_param_11];
	ld.param.u32 	%r36, [_Z17convForwardKernelPKfS0_S0_Pfiiiiiiiiiii_param_12];
	ld.param.u32 	%r37, [_Z17convForwardKernelPKfS0_S0_Pfiiiiiiiiiii_param_13];
	ld.param.u32 	%r38, [_Z17convForwardKernelPKfS0_S0_Pfiiiiiiiiiii_param_14];
	cvta.to.global.u64 	%rd1, %rd12;
	cvta.to.global.u64 	%rd2, %rd11;
	mov.u32 	%r40, %ctaid.x;
	mov.u32 	%r41, %ntid.x;
	mov.u32 	%r42, %tid.x;
	mad.lo.s32 	%r1, %r40, %r41, %r42;
	mul.lo.s32 	%r43, %r32, %r39;
	mul.lo.s32 	%r44, %r43, %r35;
	mul.lo.s32 	%r45, %r44, %r36;
	setp.ge.s32 	%p2, %r1, %r45;
	mov.f32 	%f83, 0f00000000;
	@%p2 bra 	$L__BB0_48;
	mul.lo.s32 	%r46, %r35, %r32;
	mul.lo.s32 	%r2, %r46, %r36;
	rem.s32 	%r47, %r1, %r2;
	mul.lo.s32 	%r48, %r36, %r35;
	div.s32 	%r3, %r47, %r48;
	mul.lo.s32 	%r49, %r3, %r48;
	sub.s32 	%r4, %r47, %r49;
	setp.lt.s32 	%p3, %r29, 1;
	@%p3 bra 	$L__BB0_47;
	div.s32 	%r50, %r4, %r36;
	mul.lo.s32 	%r51, %r50, %r38;
	sub.s32 	%r5, %r51, %r37;
	mul.lo.s32 	%r52, %r50, %r36;
	sub.s32 	%r53, %r4, %r52;
	mul.lo.s32 	%r54, %r53, %r38;
	sub.s32 	%r6, %r54, %r37;
	div.s32 	%r7, %r1, %r2;
	min.s32 	%r55, %r33, %r34;
	setp.lt.s32 	%p4, %r55, 1;
	@%p4 bra 	$L__BB0_47;
	and.b32  	%r8, %r34, 7;
	and.b32  	%r9, %r34, 2147483640;
	mul.lo.s32 	%r10, %r7, %r29;
	mov.f32 	%f83, 0f00000000;
	mov.b32 	%r87, 0;
$L__BB0_4:
	mad.lo.s32 	%r58, %r3, %r29, %r87;
	mul.lo.s32 	%r12, %r58, %r33;
	mov.b32 	%r88, 0;
	add.s32 	%r61, %r87, %r10;
$L__BB0_5:
	setp.lt.u32 	%p5, %r34, 8;
	add.s32 	%r60, %r5, %r88;
	setp.gt.s32 	%p6, %r60, -1;
	setp.lt.s32 	%p7, %r60, %r30;
	and.pred  	%p1, %p6, %p7;
	mad.lo.s32 	%r62, %r61, %r30, %r60;
	mul.lo.s32 	%r14, %r62, %r31;
	add.s32 	%r63, %r12, %r88;
	mul.lo.s32 	%r15, %r63, %r34;
	mov.b32 	%r91, 0;
	@%p5 bra 	$L__BB0_24;
	mov.b32 	%r89, 0;
$L__BB0_7:
	.pragma "nounroll";
	add.s32 	%r17, %r6, %r89;
	setp.gt.s32 	%p8, %r17, -1;
	setp.lt.s32 	%p9, %r17, %r31;
	and.pred  	%p10, %p8, %p9;
	and.pred  	%p11, %p1, %p10;
	add.s32 	%r65, %r17, %r14;
	mul.wide.s32 	%rd13, %r65, 4;
	add.s64 	%rd3, %rd2, %rd13;
	add.s32 	%r66, %r89, %r15;
	mul.wide.s32 	%rd14, %r66, 4;
	add.s64 	%rd4, %rd1, %rd14;
	not.pred 	%p12, %p11;
	@%p12 bra 	$L__BB0_9;
	ld.global.f32 	%f45, [%rd3];
	ld.global.f32 	%f46, [%rd4];
	fma.rn.f32 	%f83, %f45, %f46, %f83;
$L__BB0_9:
	add.s32 	%r67, %r17, 1;
	setp.gt.s32 	%p13, %r67, -1;
	setp.lt.s32 	%p14, %r67, %r31;
	and.pred  	%p15, %p13, %p14;
	and.pred  	%p16, %p1, %p15;
	not.pred 	%p17, %p16;
	@%p17 bra 	$L__BB0_11;
	ld.global.f32 	%f47, [%rd3+4];
	ld.global.f32 	%f48, [%rd4+4];
	fma.rn.f32 	%f83, %f47, %f48, %f83;
$L__BB0_11:
	add.s32 	%r68, %r17, 2;
	setp.gt.s32 	%p18, %r68, -1;
	setp.lt.s32 	%p19, %r68, %r31;
	and.pred  	%p20, %p18, %p19;
	and.pred  	%p21, %p1, %p20;
	not.pred 	%p22, %p21;
	@%p22 bra 	$L__BB0_13;
	ld.global.f32 	%f49, [%rd3+8];
	ld.global.f32 	%f50, [%rd4+8];
	fma.rn.f32 	%f83, %f49, %f50, %f83;
$L__BB0_13:
	add.s32 	%r69, %r17, 3;
	setp.gt.s32 	%p23, %r69, -1;
	setp.lt.s32 	%p24, %r69, %r31;
	and.pred  	%p25, %p23, %p24;
	and.pred  	%p26, %p1, %p25;
	not.pred 	%p27, %p26;
	@%p27 bra 	$L__BB0_15;
	ld.global.f32 	%f51, [%rd3+12];
	ld.global.f32 	%f52, [%rd4+12];
	fma.rn.f32 	%f83, %f51, %f52, %f83;
$L__BB0_15:
	add.s32 	%r70, %r17, 4;
	setp.gt.s32 	%p28, %r70, -1;
	setp.lt.s32 	%p29, %r70, %r31;
	and.pred  	%p30, %p28, %p29;
	and.pred  	%p31, %p1, %p30;
	not.pred 	%p32, %p31;
	@%p32 bra 	$L__BB0_17;
	ld.global.f32 	%f53, [%rd3+16];
	ld.global.f32 	%f54, [%rd4+16];
	fma.rn.f32 	%f83, %f53, %f54, %f83;
$L__BB0_17:
	add.s32 	%r71, %r17, 5;
	setp.gt.s32 	%p33, %r71, -1;
	setp.lt.s32 	%p34, %r71, %r31;
	and.pred  	%p35, %p33, %p34;
	and.pred  	%p36, %p1, %p35;
	not.pred 	%p37, %p36;
	@%p37 bra 	$L__BB0_19;
	ld.global.f32 	%f55, [%rd3+20];
	ld.global.f32 	%f56, [%rd4+20];
	fma.rn.f32 	%f83, %f55, %f56, %f83;
$L__BB0_19:
	add.s32 	%r72, %r17, 6;
	setp.gt.s32 	%p38, %r72, -1;
	setp.lt.s32 	%p39, %r72, %r31;
	and.pred  	%p40, %p38, %p39;
	and.pred  	%p41, %p1, %p40;
	not.pred 	%p42, %p41;
	@%p42 bra 	$L__BB0_21;
	ld.global.f32 	%f57, [%rd3+24];
	ld.global.f32 	%f58, [%rd4+24];
	fma.rn.f32 	%f83, %f57, %f58, %f83;
$L__BB0_21:
	add.s32 	%r73, %r17, 7;
	setp.gt.s32 	%p43, %r73, -1;
	setp.lt.s32 	%p44, %r73, %r31;
	and.pred  	%p45, %p43, %p44;
	and.pred  	%p46, %p1, %p45;
	not.pred 	%p47, %p46;
	@%p47 bra 	$L__BB0_23;
	ld.global.f32 	%f59, [%rd3+28];
	ld.global.f32 	%f60, [%rd4+28];
	fma.rn.f32 	%f83, %f59, %f60, %f83;
$L__BB0_23:
	add.s32 	%r89, %r89, 8;
	setp.ne.s32 	%p48, %r89, %r9;
	mov.u32 	%r91, %r9;
	@%p48 bra 	$L__BB0_7;
$L__BB0_24:
	setp.eq.s32 	%p49, %r8, 0;
	@%p49 bra 	$L__BB0_45;
	add.s32 	%r74, %r8, -1;
	setp.lt.u32 	%p50, %r74, 3;
	@%p50 bra 	$L__BB0_35;
	add.s32 	%r20, %r6, %r91;
	setp.gt.s32 	%p51, %r20, -1;
	setp.lt.s32 	%p52, %r20, %r31;
	and.pred  	%p53, %p51, %p52;
	and.pred  	%p55, %p1, %p53;
	add.s32 	%r75, %r20, %r14;
	mul.wide.s32 	%rd15, %r75, 4;
	add.s64 	%rd5, %rd2, %rd15;
	add.s32 	%r76, %r91, %r15;
	mul.wide.s32 	%rd16, %r76, 4;
	add.s64 	%rd6, %rd1, %rd16;
	not.pred 	%p56, %p55;
	@%p56 bra 	$L__BB0_28;
	ld.global.f32 	%f62, [%rd5];
	ld.global.f32 	%f63, [%rd6];
	fma.rn.f32 	%f83, %f62, %f63, %f83;
$L__BB0_28:
	add.s32 	%r77, %r20, 1;
	setp.gt.s32 	%p57, %r77, -1;
	setp.lt.s32 	%p58, %r77, %r31;
	and.pred  	%p59, %p57, %p58;
	and.pred  	%p60, %p1, %p59;
	not.pred 	%p61, %p60;
	@%p61 bra 	$L__BB0_30;
	ld.global.f32 	%f64, [%rd5+4];
	ld.global.f32 	%f65, [%rd6+4];
	fma.rn.f32 	%f83, %f64, %f65, %f83;
$L__BB0_30:
	add.s32 	%r78, %r20, 2;
	setp.gt.s32 	%p62, %r78, -1;
	setp.lt.s32 	%p63, %r78, %r31;
	and.pred  	%p64, %p62, %p63;
	and.pred  	%p65, %p1, %p64;
	not.pred 	%p66, %p65;
	@%p66 bra 	$L__BB0_32;
	ld.global.f32 	%f66, [%rd5+8];
	ld.global.f32 	%f67, [%rd6+8];
	fma.rn.f32 	%f83, %f66, %f67, %f83;
$L__BB0_32:
	add.s32 	%r79, %r20, 3;
	setp.gt.s32 	%p67, %r79, -1;
	setp.lt.s32 	%p68, %r79, %r31;
	and.pred  	%p69, %p67, %p68;
	and.pred  	%p70, %p1, %p69;
	not.pred 	%p71, %p70;
	@%p71 bra 	$L__BB0_34;
	ld.global.f32 	%f68, [%rd5+12];
	ld.global.f32 	%f69, [%rd6+12];
	fma.rn.f32 	%f83, %f68, %f69, %f83;
$L__BB0_34:
	add.s32 	%r91, %r91, 4;
$L__BB0_35:
	and.b32  	%r80, %r34, 3;
	setp.eq.s32 	%p72, %r80, 0;
	@%p72 bra 	$L__BB0_45;
	setp.eq.s32 	%p73, %r80, 1;
	@%p73 bra 	$L__BB0_42;
	add.s32 	%r23, %r6, %r91;
	setp.gt.s32 	%p74, %r23, -1;
	setp.lt.s32 	%p75, %r23, %r31;
	and.pred  	%p76, %p74, %p75;
	and.pred  	%p77, %p1, %p76;
	add.s32 	%r81, %r23, %r14;
	mul.wide.s32 	%rd17, %r81, 4;
	add.s64 	%rd7, %rd2, %rd17;
	add.s32 	%r82, %r91, %r15;
	mul.wide.s32 	%rd18, %r82, 4;
	add.s64 	%rd8, %rd1, %rd18;
	not.pred 	%p78, %p77;
	@%p78 bra 	$L__BB0_39;
	ld.global.f32 	%f71, [%rd7];
	ld.global.f32 	%f72, [%rd8];
	fma.rn.f32 	%f83, %f71, %f72, %f83;
$L__BB0_39:
	add.s32 	%r83, %r23, 1;
	setp.gt.s32 	%p79, %r83, -1;
	setp.lt.s32 	%p80, %r83, %r31;
	and.pred  	%p81, %p79, %p80;
	and.pred  	%p82, %p1, %p81;
	not.pred 	%p83, %p82;
	@%p83 bra 	$L__BB0_41;
	ld.global.f32 	%f73, [%rd7+4];
	ld.global.f32 	%f74, [%rd8+4];
	fma.rn.f32 	%f83, %f73, %f74, %f83;
$L__BB0_41:
	add.s32 	%r91, %r91, 2;
$L__BB0_42:
	and.b32  	%r84, %r34, 1;
	setp.eq.b32 	%p84, %r84, 1;
	not.pred 	%p85, %p84;
	@%p85 bra 	$L__BB0_45;
	add.s32 	%r26, %r6, %r91;
	setp.gt.s32 	%p86, %r26, -1;
	setp.lt.s32 	%p87, %r26, %r31;
	and.pred  	%p88, %p86, %p87;
	and.pred  	%p89, %p1, %p88;
	not.pred 	%p90, %p89;
	@%p90 bra 	$L__BB0_45;
	add.s32 	%r85, %r26, %r14;
	add.s32 	%r86, %r91, %r15;
	mul.wide.s32 	%rd19, %r85, 4;
	add.s64 	%rd20, %rd2, %rd19;
	ld.global.f32 	%f75, [%rd20];
	mul.wide.s32 	%rd21, %r86, 4;
	add.s64 	%rd22, %rd1, %rd21;
	ld.global.f32 	%f76, [%rd22];
	fma.rn.f32 	%f83, %f75, %f76, %f83;
$L__BB0_45:
	add.s32 	%r88, %r88, 1;
	setp.ne.s32 	%p91, %r88, %r33;
	@%p91 bra 	$L__BB0_5;
	add.s32 	%r87, %r87, 1;
	setp.ne.s32 	%p92, %r87, %r29;
	@%p92 bra 	$L__BB0_4;
$L__BB0_47:
	ld.param.u64 	%rd30, [_Z17convForwardKernelPKfS0_S0_Pfiiiiiiiiiii_param_3];
	ld.param.u64 	%rd29, [_Z17convForwardKernelPKfS0_S0_Pfiiiiiiiiiii_param_2];
	cvta.to.global.u64 	%rd23, %rd29;
	mul.wide.s32 	%rd24, %r3, 4;
	add.s64 	%rd25, %rd23, %rd24;
	ld.global.f32 	%f77, [%rd25];
	add.f32 	%f78, %f83, %f77;
	cvta.to.global.u64 	%rd26, %rd30;
	mul.wide.s32 	%rd27, %r1, 4;
	add.s64 	%rd28, %rd26, %rd27;
	st.global.f32 	[%rd28], %f78;
$L__BB0_48:
	ret;

}


// ===== COMPILED SASS (sm_100) =====

	.target	sm_100

	.elftype	@"ET_EXEC"


//--------------------- .note.nv.tkinfo           --------------------------
	.section	.note.nv.tkinfo,"",@"SHT_NOTE"
	.sectionflags	@"SHF_NOTE_NV_TKINFO"
	.tkinfo
        /*0018*/ 	.word	0x00000002
        /*0030*/ 	.string	""
        /*0030*/ 	.string	"ptxas"
        /*0030*/ 	.string	"Cuda compilation tools, release 13.0, V13.0.88"
        /*0030*/ 	.string	"Build cuda_13.0.r13.0/compiler.36424714_0"
        /*0030*/ 	.string	"-arch sm_100 -m 64 "



//--------------------- .note.nv.cuinfo           --------------------------
	.section	.note.nv.cuinfo,"",@"SHT_NOTE"
	.sectionflags	@"SHF_NOTE_NV_CUINFO"
        /*0018*/ 	.short	0x0002
        /*001a*/ 	.short	0x0064
        /*001c*/ 	.short	0x0082
	.zero		2


//--------------------- .nv.info                  --------------------------
	.section	.nv.info,"",@"SHT_CUDA_INFO"
	.align	4


	//----- nvinfo : EIATTR_REGCOUNT
	.align		4
        /*0000*/ 	.byte	0x04, 0x2f
        /*0002*/ 	.short	(.L_1 - .L_0)
	.align		4
.L_0:
        /*0004*/ 	.word	index@(_Z17convForwardKernelPKfS0_S0_Pfiiiiiiiiiii)
        /*0008*/ 	.word	0x0000001c


	//----- nvinfo : EIATTR_FRAME_SIZE
	.align		4
.L_1:
        /*000c*/ 	.byte	0x04, 0x11
        /*000e*/ 	.short	(.L_3 - .L_2)
	.align		4
.L_2:
        /*0010*/ 	.word	index@(_Z17convForwardKernelPKfS0_S0_Pfiiiiiiiiiii)
        /*0014*/ 	.word	0x00000000


	//----- nvinfo : EIATTR_MIN_STACK_SIZE
	.align		4
.L_3:
        /*0018*/ 	.byte	0x04, 0x12
        /*001a*/ 	.short	(.L_5 - .L_4)
	.align		4
.L_4:
        /*001c*/ 	.word	index@(_Z17convForwardKernelPKfS0_S0_Pfiiiiiiiiiii)
        /*0020*/ 	.word	0x00000000
.L_5:


//--------------------- .nv.compat                --------------------------
	.section	.nv.compat,"",@"SHT_CUDA_COMPAT_INFO"
	.align	4
        /*0000*/ 	.byte	0x02, 0x09, 0x00, 0x00, 0x02, 0x02, 0x01, 0x00, 0x02, 0x05, 0x05, 0x00, 0x03, 0x07, 0x01, 0x01
        /*0010*/ 	.byte	0x02, 0x03, 0x00, 0x00, 0x02, 0x06, 0x01, 0x00, 0x04, 0x0b, 0x08, 0x00, 0x09, 0x00, 0x00, 0x00
        /*0020*/ 	.byte	0x00, 0x00, 0x00, 0x00


//--------------------- .nv.info._Z17convForwardKernelPKfS0_S0_Pfiiiiiiiiiii --------------------------
	.section	.nv.info._Z17convForwardKernelPKfS0_S0_Pfiiiiiiiiiii,"",@"SHT_CUDA_INFO"
	.sectionflags	@""
	.align	4


	//----- nvinfo : EIATTR_CUDA_API_VERSION
	.align		4
        /*0000*/ 	.byte	0x04, 0x37
        /*0002*/ 	.short	(.L_7 - .L_6)
.L_6:
        /*0004*/ 	.word	0x00000082


	//----- nvinfo : EIATTR_KPARAM_INFO
	.align		4
.L_7:
        /*0008*/ 	.byte	0x04, 0x17
        /*000a*/ 	.short	(.L_9 - .L_8)
.L_8:
        /*000c*/ 	.word	0x00000000
        /*0010*/ 	.short	0x000e
        /*0012*/ 	.short	0x0048
        /*0014*/ 	.byte	0x00, 0xf0, 0x11, 0x00


	//----- nvinfo : EIATTR_KPARAM_INFO
	.align		4
.L_9:
        /*0018*/ 	.byte	0x04, 0x17
        /*001a*/ 	.short	(.L_11 - .L_10)
.L_10:
        /*001c*/ 	.word	0x00000000
        /*0020*/ 	.short	0x000d
        /*0022*/ 	.short	0x0044
        /*0024*/ 	.byte	0x00, 0xf0, 0x11, 0x00


	//----- nvinfo : EIATTR_KPARAM_INFO
	.align		4
.L_11:
        /*0028*/ 	.byte	0x04, 0x17
        /*002a*/ 	.short	(.L_13 - .L_12)
.L_12:
        /*002c*/ 	.word	0x00000000
        /*0030*/ 	.short	0x000c
        /*0032*/ 	.short	0x0040
        /*0034*/ 	.byte	0x00, 0xf0, 0x11, 0x00


	//----- nvinfo : EIATTR_KPARAM_INFO
	.align		4
.L_13:
        /*0038*/ 	.byte	0x04, 0x17
        /*003a*/ 	.short	(.L_15 - .L_14)
.L_14:
        /*003c*/ 	.word	0x00000000
        /*0040*/ 	.short	0x000b
        /*0042*/ 	.short	0x003c
        /*0044*/ 	.byte	0x00, 0xf0, 0x11, 0x00


	//----- nvinfo : EIATTR_KPARAM_INFO
	.align		4
.L_15:
        /*0048*/ 	.byte	0x04, 0x17
        /*004a*/ 	.short	(.L_17 - .L_16)
.L_16:
        /*004c*/ 	.word	0x00000000
        /*0050*/ 	.short	0x000a
        /*0052*/ 	.short	0x0038
        /*0054*/ 	.byte	0x00, 0xf0, 0x11, 0x00


	//----- nvinfo : EIATTR_KPARAM_INFO
	.align		4
.L_17:
        /*0058*/ 	.byte	0x04, 0x17
        /*005a*/ 	.short	(.L_19 - .L_18)
.L_18:
        /*005c*/ 	.word	0x00000000
        /*0060*/ 	.short	0x0009
        /*0062*/ 	.short	0x0034
        /*0064*/ 	.byte	0x00, 0xf0, 0x11, 0x00


	//----- nvinfo : EIATTR_KPARAM_INFO
	.align		4
.L_19:
        /*0068*/ 	.byte	0x04, 0x17
        /*006a*/ 	.short	(.L_21 - .L_20)
.L_20:
        /*006c*/ 	.word	0x00000000
        /*0070*/ 	.short	0x0008
        /*0072*/ 	.short	0x0030
        /*0074*/ 	.byte	0x00, 0xf0, 0x11, 0x00


	//----- nvinfo : EIATTR_KPARAM_INFO
	.align		4
.L_21:
        /*0078*/ 	.byte	0x04, 0x17
        /*007a*/ 	.short	(.L_23 - .L_22)
.L_22:
        /*007c*/ 	.word	0x00000000
        /*0080*/ 	.short	0x0007
        /*0082*/ 	.short	0x002c
        /*0084*/ 	.byte	0x00, 0xf0, 0x11, 0x00


	//----- nvinfo : EIATTR_KPARAM_INFO
	.align		4
.L_23:
        /*0088*/ 	.byte	0x04, 0x17
        /*008a*/ 	.short	(.L_25 - .L_24)
.L_24:
        /*008c*/ 	.word	0x00000000
        /*0090*/ 	.short	0x0006
        /*0092*/ 	.short	0x0028
        /*0094*/ 	.byte	0x00, 0xf0, 0x11, 0x00


	//----- nvinfo : EIATTR_KPARAM_INFO
	.align		4
.L_25:
        /*0098*/ 	.byte	0x04, 0x17
        /*009a*/ 	.short	(.L_27 - .L_26)
.L_26:
        /*009c*/ 	.word	0x00000000
        /*00a0*/ 	.short	0x0005
        /*00a2*/ 	.short	0x0024
        /*00a4*/ 	.byte	0x00, 0xf0, 0x11, 0x00


	//----- nvinfo : EIATTR_KPARAM_INFO
	.align		4
.L_27:
        /*00a8*/ 	.byte	0x04, 0x17
        /*00aa*/ 	.short	(.L_29 - .L_28)
.L_28:
        /*00ac*/ 	.word	0x00000000
        /*00b0*/ 	.short	0x0004
        /*00b2*/ 	.short	0x0020
        /*00b4*/ 	.byte	0x00, 0xf0, 0x11, 0x00


	//----- nvinfo : EIATTR_KPARAM_INFO
	.align		4
.L_29:
        /*00b8*/ 	.byte	0x04, 0x17
        /*00ba*/ 	.short	(.L_31 - .L_30)
.L_30:
        /*00bc*/ 	.word	0x00000000
        /*00c0*/ 	.short	0x0003
        /*00c2*/ 	.short	0x0018
        /*00c4*/ 	.byte	0x00, 0xf5, 0x21, 0x00


	//----- nvinfo : EIATTR_KPARAM_INFO
	.align		4
.L_31:
        /*00c8*/ 	.byte	0x04, 0x17
        /*00ca*/ 	.short	(.L_33 - .L_32)
.L_32:
        /*00cc*/ 	.word	0x00000000
        /*00d0*/ 	.short	0x0002
        /*00d2*/ 	.short	0x0010
        /*00d4*/ 	.byte	0x00, 0xf5, 0x21, 0x00


	//----- nvinfo : EIATTR_KPARAM_INFO
	.align		4
.L_33:
        /*00d8*/ 	.byte	0x04, 0x17
        /*00da*/ 	.short	(.L_35 - .L_34)
.L_34:
        /*00dc*/ 	.word	0x00000000
        /*00e0*/ 	.short	0x0001
        /*00e2*/ 	.short	0x0008
        /*00e4*/ 	.byte	0x00, 0xf5, 0x21, 0x00


	//----- nvinfo : EIATTR_KPARAM_INFO
	.align		4
.L_35:
        /*00e8*/ 	.byte	0x04, 0x17
        /*00ea*/ 	.short	(.L_37 - .L_36)
.L_36:
        /*00ec*/ 	.word	0x00000000
        /*00f0*/ 	.short	0x0000
        /*00f2*/ 	.short	0x0000
        /*00f4*/ 	.byte	0x00, 0xf5, 0x21, 0x00


	//----- nvinfo : EIATTR_SPARSE_MMA_MASK
	.align		4
.L_37:
        /*00f8*/ 	.byte	0x03, 0x50
        /*00fa*/ 	.short	0x0000


	//----- nvinfo : EIATTR_MAXREG_COUNT
	.align		4
        /*00fc*/ 	.byte	0x03, 0x1b
        /*00fe*/ 	.short	0x00ff


	//----- nvinfo : EIATTR_MERCURY_ISA_VERSION
	.align		4
        /*0100*/ 	.byte	0x03, 0x5f
        /*0102*/ 	.short	0x0101


	//----- nvinfo : EIATTR_VRC_CTA_INIT_COUNT
	.align		4
        /*0104*/ 	.byte	0x02, 0x4a
	.zero		1
	.zero		1


	//----- nvinfo : EIATTR_EXIT_INSTR_OFFSETS
	.align		4
        /*0108*/ 	.byte	0x04, 0x1c
        /*010a*/ 	.short	(.L_39 - .L_38)


	//   ....[0]....
.L_38:
        /*010c*/ 	.word	0x000000d0


	//   ....[1]....
        /*0110*/ 	.word	0x00001320


	//----- nvinfo : EIATTR_CRS_STACK_SIZE
	.align		4
.L_39:
        /*0114*/ 	.byte	0x04, 0x1e
        /*0116*/ 	.short	(.L_41 - .L_40)
.L_40:
        /*0118*/ 	.word	0x00000000


	//----- nvinfo : EIATTR_CBANK_PARAM_SIZE
	.align		4
.L_41:
        /*011c*/ 	.byte	0x03, 0x19
        /*011e*/ 	.short	0x004c


	//----- nvinfo : EIATTR_PARAM_CBANK
	.align		4
        /*0120*/ 	.byte	0x04, 0x0a
        /*0122*/ 	.short	(.L_43 - .L_42)
	.align		4
.L_42:
        /*0124*/ 	.word	index@(.nv.constant0._Z17convForwardKernelPKfS0_S0_Pfiiiiiiiiiii)
        /*0128*/ 	.short	0x0380
        /*012a*/ 	.short	0x004c


	//----- nvinfo : EIATTR_SW_WAR
	.align		4
.L_43:
        /*012c*/ 	.byte	0x04, 0x36
        /*012e*/ 	.short	(.L_45 - .L_44)
.L_44:
        /*0130*/ 	.word	0x00000008
.L_45:


//--------------------- .nv.callgraph             --------------------------
	.section	.nv.callgraph,"",@"SHT_CUDA_CALLGRAPH"
	.align	4
	.sectionentsize	8
	.align		4
        /*0000*/ 	.word	0x00000000
	.align		4
        /*0004*/ 	.word	0xffffffff
	.align		4
        /*0008*/ 	.word	0x00000000
	.align		4
        /*000c*/ 	.word	0xfffffffe
	.align		4
        /*0010*/ 	.word	0x00000000
	.align		4
        /*0014*/ 	.word	0xfffffffd
	.align		4
        /*0018*/ 	.word	0x00000000
	.align		4
        /*001c*/ 	.word	0xfffffffc


//--------------------- .text._Z17convForwardKernelPKfS0_S0_Pfiiiiiiiiiii --------------------------
	.section	.text._Z17convForwardKernelPKfS0_S0_Pfiiiiiiiiiii,"ax",@progbits
	.align	128
        .global         _Z17convForwardKernelPKfS0_S0_Pfiiiiiiiiiii
        .type           _Z17convForwardKernelPKfS0_S0_Pfiiiiiiiiiii,@function
        .size           _Z17convForwardKernelPKfS0_S0_Pfiiiiiiiiiii,(.L_x_10 - _Z17convForwardKernelPKfS0_S0_Pfiiiiiiiiiii)
        .other          _Z17convForwardKernelPKfS0_S0_Pfiiiiiiiiiii,@"STO_CUDA_ENTRY STV_DEFAULT"
_Z17convForwardKernelPKfS0_S0_Pfiiiiiiiiiii:
.text._Z17convForwardKernelPKfS0_S0_Pfiiiiiiiiiii:
[----:B------:R-:W-:Y:S01]  /*0000*/  LDC R1, c[0x0][0x37c] ;  /* 0x0000df00ff017b82 */ /* 0x000fe20000000800 */
[----:B------:R-:W0:Y:S01]  /*0010*/  S2R R3, SR_TID.X ;  /* 0x0000000000037919 */ /* 0x000e220000002100 */
[----:B------:R-:W1:Y:S06]  /*0020*/  LDCU UR5, c[0x0][0x3b0] ;  /* 0x00007600ff0577ac */ /* 0x000e6c0008000800 */
[----:B------:R-:W0:Y:S01]  /*0030*/  S2UR UR6, SR_CTAID.X ;  /* 0x00000000000679c3 */ /* 0x000e220000002500 */
[----:B------:R-:W1:Y:S01]  /*0040*/  LDCU UR4, c[0x0][0x3a0] ;  /* 0x00007400ff0477ac */ /* 0x000e620008000800 */
[----:B------:R-:W2:Y:S06]  /*0050*/  LDCU UR7, c[0x0][0x3bc] ;  /* 0x00007780ff0777ac */ /* 0x000eac0008000800 */
[----:B------:R-:W0:Y:S08]  /*0060*/  LDC R0, c[0x0][0x360] ;  /* 0x0000d800ff007b82 */ /* 0x000e300000000800 */
[----:B------:R-:W3:Y:S01]  /*0070*/  LDC R2, c[0x0][0x3c0] ;  /* 0x0000f000ff027b82 */ /* 0x000ee20000000800 */
[----:B-1----:R-:W-:-:S04]  /*0080*/  UIMAD UR4, UR5, UR4, URZ ;  /* 0x00000004050472a4 */ /* 0x002fc8000f8e02ff */
[----:B--2---:R-:W-:Y:S01]  /*0090*/  UIMAD UR4, UR4, UR7, URZ ;  /* 0x00000007040472a4 */ /* 0x004fe2000f8e02ff */
[----:B0-----:R-:W-:-:S05]  /*00a0*/  IMAD R0, R0, UR6, R3 ;  /* 0x0000000600007c24 */ /* 0x001fca000f8e0203 */
[----:B---3--:R-:W-:-:S05]  /*00b0*/  IMAD R3, R2, UR4, RZ ;  /* 0x0000000402037c24 */ /* 0x008fca000f8e02ff */
[----:B------:R-:W-:-:S13]  /*00c0*/  ISETP.GE.AND P0, PT, R0, R3, PT ;  /* 0x000000030000720c */ /* 0x000fda0003f06270 */
[----:B------:R-:W-:Y:S05]  /*00d0*/  @P0 EXIT ;  /* 0x000000000000094d */ /* 0x000fea0003800000 */
[----:B------:R-:W-:Y:S02]  /*00e0*/  UIMAD UR4, UR5, UR7, URZ ;  /* 0x00000007050472a4 */ /* 0x000fe4000f8e02ff */
[----:B------:R-:W-:Y:S01]  /*00f0*/  IMAD R7, R2, UR7, RZ ;  /* 0x0000000702077c24 */ /* 0x000fe2000f8e02ff */
[----:B------:R-:W-:Y:S01]  /*0100*/  IABS R10, R0 ;  /* 0x00000000000a7213 */ /* 0x000fe20000000000 */
[----:B------:R-:W0:Y:S01]  /*0110*/  LDCU.64 UR12, c[0x0][0x358] ;  /* 0x00006b00ff0c77ac */ /* 0x000e220008000a00 */
[----:B------:R-:W-:Y:S01]  /*0120*/  ISETP.GE.AND P2, PT, R0, RZ, PT ;  /* 0x000000ff0000720c */ /* 0x000fe20003f46270 */
[----:B------:R-:W-:Y:S01]  /*0130*/  IMAD R3, R2, UR4, RZ ;  /* 0x0000000402037c24 */ /* 0x000fe2000f8e02ff */
[----:B------:R-:W-:-:S04]  /*0140*/  IABS R6, R7 ;  /* 0x0000000700067213 */ /* 0x000fc80000000000 */
[-C--:B------:R-:W-:Y:S01]  /*0150*/  IABS R4, R3.reuse ;  /* 0x0000000300047213 */ /* 0x080fe20000000000 */
[----:B------:R-:W1:Y:S01]  /*0160*/  I2F.RP R12, R6 ;  /* 0x00000006000c7306 */ /* 0x000e620000209400 */
[----:B------:R-:W-:Y:S01]  /*0170*/  IABS R13, R3 ;  /* 0x00000003000d7213 */ /* 0x000fe20000000000 */
[----:B------:R-:W2:Y:S06]  /*0180*/  LDCU UR4, c[0x0][0x3a4] ;  /* 0x00007480ff0477ac */ /* 0x000eac0008000800 */
[----:B------:R-:W3:Y:S08]  /*0190*/  I2F.RP R5, R4 ;  /* 0x0000000400057306 */ /* 0x000ef00000209400 */
[----:B-1----:R-:W-:Y:S01]  /*01a0*/  MUFU.RCP R12, R12 ;  /* 0x0000000c000c7308 */ /* 0x002fe20000001000 */
[----:B--2---:R-:W-:-:S07]  /*01b0*/  UISETP.GE.AND UP0, UPT, UR4, 0x1, UPT ;  /* 0x000000010400788c */ /* 0x004fce000bf06270 */
[----:B---3--:R-:W1:Y:S02]  /*01c0*/  MUFU.RCP R5, R5 ;  /* 0x0000000500057308 */ /* 0x008e640000001000 */
[----:B-1----:R-:W-:-:S06]  /*01d0*/  VIADD R8, R5, 0xffffffe ;  /* 0x0ffffffe05087836 */ /* 0x002fcc0000000000 */
[----:B------:R1:W2:Y:S02]  /*01e0*/  F2I.FTZ.U32.TRUNC.NTZ R9, R8 ;  /* 0x0000000800097305 */ /* 0x0002a4000021f000 */
[----:B-1----:R-:W-:Y:S02]  /*01f0*/  IMAD.MOV.U32 R8, RZ, RZ, RZ ;  /* 0x000000ffff087224 */ /* 0x002fe400078e00ff */
[----:B--2---:R-:W-:-:S04]  /*0200*/  IMAD.MOV R11, RZ, RZ, -R9 ;  /* 0x000000ffff0b7224 */ /* 0x004fc800078e0a09 */
[----:B------:R-:W-:-:S04]  /*0210*/  IMAD R11, R11, R4, RZ ;  /* 0x000000040b0b7224 */ /* 0x000fc800078e02ff */
[----:B------:R-:W-:Y:S01]  /*0220*/  IMAD.HI.U32 R5, R9, R11, R8 ;  /* 0x0000000b09057227 */ /* 0x000fe200078e0008 */
[----:B------:R-:W-:-:S03]  /*0230*/  MOV R8, R10 ;  /* 0x0000000a00087202 */ /* 0x000fc60000000f00 */
[----:B------:R-:W-:Y:S02]  /*0240*/  IMAD.MOV R9, RZ, RZ, -R13 ;  /* 0x000000ffff097224 */ /* 0x000fe400078e0a0d */
[----:B------:R-:W-:-:S04]  /*0250*/  IMAD.HI.U32 R5, R5, R8, RZ ;  /* 0x0000000805057227 */ /* 0x000fc800078e00ff */
[----:B------:R-:W-:Y:S02]  /*0260*/  IMAD R9, R5, R9, R8 ;  /* 0x0000000905097224 */ /* 0x000fe400078e0208 */
[----:B------:R-:W-:-:S03]  /*0270*/  VIADD R10, R12, 0xffffffe ;  /* 0x0ffffffe0c0a7836 */ /* 0x000fc60000000000 */
[----:B------:R-:W-:Y:S01]  /*0280*/  ISETP.GT.U32.AND P1, PT, R4, R9, PT ;  /* 0x000000090400720c */ /* 0x000fe20003f24070 */
[----:B------:R1:W2:Y:S02]  /*0290*/  F2I.FTZ.U32.TRUNC.NTZ R11, R10 ;  /* 0x0000000a000b7305 */ /* 0x0002a4000021f000 */
[----:B-1----:R-:W-:-:S10]  /*02a0*/  IABS R10, R7 ;  /* 0x00000007000a7213 */ /* 0x002fd40000000000 */
[----:B------:R-:W-:Y:S02]  /*02b0*/  @!P1 IMAD.IADD R9, R9, 0x1, -R4 ;  /* 0x0000000109099824 */ /* 0x000fe400078e0a04 */
[----:B--2---:R-:W-:-:S03]  /*02c0*/  IMAD.MOV R15, RZ, RZ, -R11 ;  /* 0x000000ffff0f7224 */ /* 0x004fc600078e0a0b */
[----:B------:R-:W-:Y:S02]  /*02d0*/  ISETP.GT.U32.AND P0, PT, R4, R9, PT ;  /* 0x000000090400720c */ /* 0x000fe40003f04070 */
[----:B------:R-:W-:-:S04]  /*02e0*/  IADD3 R8, PT, PT, R9, -R4, RZ ;  /* 0x8000000409087210 */ /* 0x000fc80007ffe0ff */
[----:B------:R-:W-:Y:S02]  /*02f0*/  SEL R13, R8, R9, !P0 ;  /* 0x00000009080d7207 */ /* 0x000fe40004000000 */
[----:B------:R-:W-:Y:S02]  /*0300*/  ISETP.NE.AND P0, PT, R3, RZ, PT ;  /* 0x000000ff0300720c */ /* 0x000fe40003f05270 */
[----:B------:R-:W-:Y:S01]  /*0310*/  LOP3.LUT R8, RZ, R3, RZ, 0x33, !PT ;  /* 0x00000003ff087212 */ /* 0x000fe200078e33ff */
[----:B------:R-:W-:-:S05]  /*0320*/  @!P2 IMAD.MOV R13, RZ, RZ, -R13 ;  /* 0x000000ffff0da224 */ /* 0x000fca00078e0a0d */
[----:B------:R-:W-:Y:S01]  /*0330*/  SEL R14, R8, R13, !P0 ;  /* 0x0000000d080e7207 */ /* 0x000fe20004000000 */
[----:B------:R-:W-:Y:S02]  /*0340*/  IMAD R13, R15, R6, RZ ;  /* 0x000000060f0d7224 */ /* 0x000fe400078e02ff */
[----:B------:R-:W-:Y:S02]  /*0350*/  IMAD.MOV R15, RZ, RZ, -R10 ;  /* 0x000000ffff0f7224 */ /* 0x000fe400078e0a0a */
[----:B------:R-:W-:Y:S01]  /*0360*/  HFMA2 R10, -RZ, RZ, 0, 0 ;  /* 0x00000000ff0a7431 */ /* 0x000fe200000001ff */
[----:B------:R-:W-:-:S04]  /*0370*/  IABS R12, R14 ;  /* 0x0000000e000c7213 */ /* 0x000fc80000000000 */
[----:B------:R-:W-:-:S04]  /*0380*/  IMAD.HI.U32 R10, R11, R13, R10 ;  /* 0x0000000d0b0a7227 */ /* 0x000fc800078e000a */
[----:B------:R-:W-:Y:S02]  /*0390*/  IMAD.MOV.U32 R11, RZ, RZ, R12 ;  /* 0x000000ffff0b7224 */ /* 0x000fe400078e000c */
[----:B------:R-:W-:Y:S02]  /*03a0*/  IMAD.MOV.U32 R12, RZ, RZ, R15 ;  /* 0x000000ffff0c7224 */ /* 0x000fe400078e000f */
[----:B------:R-:W-:-:S04]  /*03b0*/  IMAD.HI.U32 R10, R10, R11, RZ ;  /* 0x0000000b0a0a7227 */ /* 0x000fc800078e00ff */
[----:B------:R-:W-:-:S05]  /*03c0*/  IMAD R11, R10, R12, R11 ;  /* 0x0000000c0a0b7224 */ /* 0x000fca00078e020b */
[----:B------:R-:W-:-:S13]  /*03d0*/  ISETP.GT.U32.AND P3, PT, R6, R11, PT ;  /* 0x0000000b0600720c */ /* 0x000fda0003f64070 */
[----:B------:R-:W-:Y:S01]  /*03e0*/  @!P3 IMAD.IADD R11, R11, 0x1, -R6 ;  /* 0x000000010b0bb824 */ /* 0x000fe200078e0a06 */
[----:B------:R-:W-:Y:S02]  /*03f0*/  @!P3 IADD3 R10, PT, PT, R10, 0x1, RZ ;  /* 0x000000010a0ab810 */ /* 0x000fe40007ffe0ff */
[----:B------:R-:W-:Y:S02]  /*0400*/  ISETP.NE.AND P3, PT, R7, RZ, PT ;  /* 0x000000ff0700720c */ /* 0x000fe40003f65270 */
[----:B------:R-:W-:Y:S02]  /*0410*/  ISETP.GE.U32.AND P2, PT, R11, R6, PT ;  /* 0x000000060b00720c */ /* 0x000fe40003f46070 */
[----:B------:R-:W-:-:S04]  /*0420*/  LOP3.LUT R6, R14, R7, RZ, 0x3c, !PT ;  /* 0x000000070e067212 */ /* 0x000fc800078e3cff */
[----:B------:R-:W-:-:S07]  /*0430*/  ISETP.GE.AND P4, PT, R6, RZ, PT ;  /* 0x000000ff0600720c */ /* 0x000fce0003f86270 */
[----:B------:R-:W-:-:S04]  /*0440*/  @P2 VIADD R10, R10, 0x1 ;  /* 0x000000010a0a2836 */ /* 0x000fc80000000000 */
[----:B------:R-:W-:-:S05]  /*0450*/  IMAD.MOV.U32 R6, RZ, RZ, R10 ;  /* 0x000000ffff067224 */ /* 0x000fca00078e000a */
[----:B------:R-:W-:Y:S02]  /*0460*/  @!P4 IADD3 R6, PT, PT, -R6, RZ, RZ ;  /* 0x000000ff0606c210 */ /* 0x000fe40007ffe1ff */
[----:B------:R-:W-:-:S05]  /*0470*/  @!P3 LOP3.LUT R6, RZ, R7, RZ, 0x33, !PT ;  /* 0x00000007ff06b212 */ /* 0x000fca00078e33ff */
[----:B------:R-:W-:-:S04]  /*0480*/  IMAD.MOV R10, RZ, RZ, -R6 ;  /* 0x000000ffff0a7224 */ /* 0x000fc800078e0a06 */
[----:B------:R-:W-:Y:S02]  /*0490*/  IMAD R13, R7, R10, R14 ;  /* 0x0000000a070d7224 */ /* 0x000fe400078e020e */
[----:B------:R-:W-:Y:S01]  /*04a0*/  IMAD.MOV.U32 R7, RZ, RZ, RZ ;  /* 0x000000ffff077224 */ /* 0x000fe200078e00ff */
[----:B0-----:R-:W-:Y:S06]  /*04b0*/  BRA.U !UP0, `(.L_x_0) ;  /* 0x0000000d087c7547 */ /* 0x001fec000b800000 */
[----:B------:R-:W-:Y:S01]  /*04c0*/  IABS R15, R2 ;  /* 0x00000002000f7213 */ /* 0x000fe20000000000 */
[----:B------:R-:W0:Y:S01]  /*04d0*/  LDCU UR4, c[0x0][0x3b4] ;  /* 0x00007680ff0477ac */ /* 0x000e220008000800 */
[----:B------:R-:W-:Y:S01]  /*04e0*/  ISETP.GE.U32.AND P5, PT, R9, R4, PT ;  /* 0x000000040900720c */ /* 0x000fe20003fa6070 */
[----:B------:R-:W-:Y:S01]  /*04f0*/  @!P1 VIADD R5, R5, 0x1 ;  /* 0x0000000105059836 */ /* 0x000fe20000000000 */
[----:B------:R-:W1:Y:S01]  /*0500*/  I2F.RP R12, R15 ;  /* 0x0000000f000c7306 */ /* 0x000e620000209400 */
[----:B------:R-:W0:Y:S01]  /*0510*/  LDCU UR6, c[0x0][0x3b8] ;  /* 0x00007700ff0677ac */ /* 0x000e220008000800 */
[----:B------:R-:W2:Y:S01]  /*0520*/  LDC R4, c[0x0][0x3c4] ;  /* 0x0000f100ff047b82 */ /* 0x000ea20000000800 */
[----:B------:R-:W-:Y:S01]  /*0530*/  LOP3.LUT R3, R0, R3, RZ, 0x3c, !PT ;  /* 0x0000000300037212 */ /* 0x000fe200078e3cff */
[----:B------:R-:W2:Y:S07]  /*0540*/  LDCU UR5, c[0x0][0x3c8] ;  /* 0x00007900ff0577ac */ /* 0x000eae0008000800 */
[----:B------:R-:W-:Y:S01]  /*0550*/  @P5 IADD3 R5, PT, PT, R5, 0x1, RZ ;  /* 0x0000000105055810 */ /* 0x000fe20007ffe0ff */
[----:B-1----:R-:W1:Y:S01]  /*0560*/  MUFU.RCP R12, R12 ;  /* 0x0000000c000c7308 */ /* 0x002e620000001000 */
[----:B0-----:R-:W-:-:S04]  /*0570*/  UISETP.LT.AND UP0, UPT, UR4, UR6, UPT ;  /* 0x000000060400728c */ /* 0x001fc8000bf01270 */
[----:B------:R-:W-:-:S04]  /*0580*/  USEL UR4, UR4, UR6, UP0 ;  /* 0x0000000604047287 */ /* 0x000fc80008000000 */
[----:B------:R-:W-:Y:S01]  /*0590*/  UISETP.GE.AND UP0, UPT, UR4, 0x1, UPT ;  /* 0x000000010400788c */ /* 0x000fe2000bf06270 */
[----:B-1----:R-:W-:-:S04]  /*05a0*/  IADD3 R10, PT, PT, R12, 0xffffffe, RZ ;  /* 0x0ffffffe0c0a7810 */ /* 0x002fc80007ffe0ff */
[----:B------:R0:W1:Y:S02]  /*05b0*/  F2I.FTZ.U32.TRUNC.NTZ R11, R10 ;  /* 0x0000000a000b7305 */ /* 0x000064000021f000 */
[----:B0-----:R-:W-:Y:S02]  /*05c0*/  IMAD.MOV.U32 R10, RZ, RZ, RZ ;  /* 0x000000ffff0a7224 */ /* 0x001fe400078e00ff */
[----:B-1----:R-:W-:-:S04]  /*05d0*/  IMAD.MOV R14, RZ, RZ, -R11 ;  /* 0x000000ffff0e7224 */ /* 0x002fc800078e0a0b */
[----:B------:R-:W-:Y:S01]  /*05e0*/  IMAD R17, R14, R15, RZ ;  /* 0x0000000f0e117224 */ /* 0x000fe200078e02ff */
[----:B------:R-:W-:-:S03]  /*05f0*/  IABS R14, R13 ;  /* 0x0000000d000e7213 */ /* 0x000fc60000000000 */
[----:B------:R-:W-:Y:S01]  /*0600*/  IMAD.HI.U32 R11, R11, R17, R10 ;  /* 0x000000110b0b7227 */ /* 0x000fe200078e000a */
[----:B------:R-:W-:-:S04]  /*0610*/  LOP3.LUT R10, R13, R2, RZ, 0x3c, !PT ;  /* 0x000000020d0a7212 */ /* 0x000fc800078e3cff */
[----:B------:R-:W-:Y:S01]  /*0620*/  ISETP.GE.AND P2, PT, R10, RZ, PT ;  /* 0x000000ff0a00720c */ /* 0x000fe20003f46270 */
[----:B------:R-:W-:-:S05]  /*0630*/  IMAD.HI.U32 R11, R11, R14, RZ ;  /* 0x0000000e0b0b7227 */ /* 0x000fca00078e00ff */
[----:B------:R-:W-:-:S05]  /*0640*/  IADD3 R12, PT, PT, -R11, RZ, RZ ;  /* 0x000000ff0b0c7210 */ /* 0x000fca0007ffe1ff */
[----:B------:R-:W-:-:S05]  /*0650*/  IMAD R12, R15, R12, R14 ;  /* 0x0000000c0f0c7224 */ /* 0x000fca00078e020e */
[----:B------:R-:W-:-:S13]  /*0660*/  ISETP.GT.U32.AND P4, PT, R15, R12, PT ;  /* 0x0000000c0f00720c */ /* 0x000fda0003f84070 */
[----:B------:R-:W-:Y:S02]  /*0670*/  @!P4 IMAD.IADD R12, R12, 0x1, -R15 ;  /* 0x000000010c0cc824 */ /* 0x000fe400078e0a0f */
[----:B------:R-:W-:Y:S01]  /*0680*/  @!P4 VIADD R11, R11, 0x1 ;  /* 0x000000010b0bc836 */ /* 0x000fe20000000000 */
[----:B------:R-:W-:Y:S02]  /*0690*/  ISETP.NE.AND P4, PT, R2, RZ, PT ;  /* 0x000000ff0200720c */ /* 0x000fe40003f85270 */
[----:B------:R-:W-:-:S13]  /*06a0*/  ISETP.GE.U32.AND P3, PT, R12, R15, PT ;  /* 0x0000000f0c00720c */ /* 0x000fda0003f66070 */
[----:B------:R-:W-:Y:S02]  /*06b0*/  @P3 IADD3 R11, PT, PT, R11, 0x1, RZ ;  /* 0x000000010b0b3810 */ /* 0x000fe40007ffe0ff */
[----:B------:R-:W-:-:S03]  /*06c0*/  ISETP.GE.AND P3, PT, R3, RZ, PT ;  /* 0x000000ff0300720c */ /* 0x000fc60003f66270 */
[----:B------:R-:W-:Y:S01]  /*06d0*/  @!P2 IMAD.MOV R11, RZ, RZ, -R11 ;  /* 0x000000ffff0ba224 */ /* 0x000fe200078e0a0b */
[----:B------:R-:W-:-:S05]  /*06e0*/  @!P4 LOP3.LUT R11, RZ, R2, RZ, 0x33, !PT ;  /* 0x00000002ff0bc212 */ /* 0x000fca00078e33ff */
[----:B------:R-:W-:Y:S02]  /*06f0*/  IMAD.MOV R10, RZ, RZ, -R11 ;  /* 0x000000ffff0a7224 */ /* 0x000fe400078e0a0b */
[----:B--2---:R-:W-:Y:S02]  /*0700*/  IMAD R9, R11, UR5, -R4 ;  /* 0x000000050b097c24 */ /* 0x004fe4000f8e0a04 */
[----:B------:R-:W-:Y:S02]  /*0710*/  @!P3 IMAD.MOV R5, RZ, RZ, -R5 ;  /* 0x000000ffff05b224 */ /* 0x000fe400078e0a05 */
[----:B------:R-:W-:-:S03]  /*0720*/  IMAD R10, R2, R10, R13 ;  /* 0x0000000a020a7224 */ /* 0x000fc600078e020d */
[----:B------:R-:W-:Y:S01]  /*0730*/  SEL R8, R8, R5, !P0 ;  /* 0x0000000508087207 */ /* 0x000fe20004000000 */
[----:B------:R-:W-:Y:S01]  /*0740*/  IMAD R10, R10, UR5, -R4 ;  /* 0x000000050a0a7c24 */ /* 0x000fe2000f8e0a04 */
[----:B------:R-:W-:Y:S06]  /*0750*/  BRA.U !UP0, `(.L_x_0) ;  /* 0x0000000908d47547 */ /* 0x000fec000b800000 */
[----:B------:R-:W-:Y:S01]  /*0760*/  MOV R7, RZ ;  /* 0x000000ff00077202 */ /* 0x000fe20000000f00 */
[----:B------:R-:W-:Y:S02]  /*0770*/  ULOP3.LUT UR8, UR6, 0x7, URZ, 0xc0, !UPT ;  /* 0x0000000706087892 */ /* 0x000fe4000f8ec0ff */
[----:B------:R-:W-:Y:S01]  /*0780*/  ULOP3.LUT UR6, UR6, 0x7ffffff8, URZ, 0xc0, !UPT ;  /* 0x7ffffff806067892 */ /* 0x000fe2000f8ec0ff */
[----:B------:R-:W-:-:S11]  /*0790*/  UMOV UR4, URZ ;  /* 0x000000ff00047c82 */ /* 0x000fd60008000000 */
.L_x_8:
[----:B------:R-:W0:Y:S01]  /*07a0*/  LDC R3, c[0x0][0x3a4] ;  /* 0x0000e900ff037b82 */ /* 0x000e220000000800 */
[----:B------:R-:W-:Y:S01]  /*07b0*/  UMOV UR5, URZ ;  /* 0x000000ff00057c82 */ /* 0x000fe20008000000 */
[-C--:B0-----:R-:W-:Y:S02]  /*07c0*/  IMAD R11, R6, R3.reuse, UR4 ;  /* 0x00000004060b7e24 */ /* 0x081fe4000f8e0203 */
[----:B------:R-:W-:Y:S01]  /*07d0*/  IMAD R12, R8, R3, UR4 ;  /* 0x00000004080c7e24 */ /* 0x000fe2000f8e0203 */
[----:B------:R-:W-:-:S06]  /*07e0*/  UIADD3 UR4, UPT, UPT, UR4, 0x1, URZ ;  /* 0x0000000104047890 */ /* 0x000fcc000fffe0ff */
[----:B------:R-:W-:-:S13]  /*07f0*/  ISETP.NE.AND P5, PT, R3, UR4, PT ;  /* 0x0000000403007c0c */ /* 0x000fda000bfa5270 */
.L_x_7:
[----:B------:R-:W0:Y:S01]  /*0800*/  LDC R2, c[0x0][0x3b4] ;  /* 0x0000ed00ff027b82 */ /* 0x000e220000000800 */
[----:B------:R-:W1:Y:S01]  /*0810*/  LDCU UR7, c[0x0][0x3b8] ;  /* 0x00007700ff0777ac */ /* 0x000e620008000800 */
[----:B------:R-:W-:Y:S01]  /*0820*/  VIADD R3, R9, UR5 ;  /* 0x0000000509037c36 */ /* 0x000fe20008000000 */
[----:B------:R-:W2:Y:S01]  /*0830*/  LDCU UR9, c[0x0][0x3a8] ;  /* 0x00007500ff0977ac */ /* 0x000ea20008000800 */
[----:B-1----:R-:W-:-:S03]  /*0840*/  UISETP.GE.U32.AND UP0, UPT, UR7, 0x8, UPT ;  /* 0x000000080700788c */ /* 0x002fc6000bf06070 */
[----:B--2---:R-:W-:Y:S01]  /*0850*/  ISETP.GE.AND P0, PT, R3, UR9, PT ;  /* 0x0000000903007c0c */ /* 0x004fe2000bf06270 */
[----:B0-----:R-:W-:Y:S01]  /*0860*/  IMAD R13, R11, R2, UR5 ;  /* 0x000000050b0d7e24 */ /* 0x001fe2000f8e0202 */
[----:B------:R-:W-:Y:S01]  /*0870*/  UIADD3 UR5, UPT, UPT, UR5, 0x1, URZ ;  /* 0x0000000105057890 */ /* 0x000fe2000fffe0ff */
[----:B------:R-:W-:Y:S01]  /*0880*/  IMAD R14, R12, UR9, R3 ;  /* 0x000000090c0e7c24 */ /* 0x000fe2000f8e0203 */
[----:B------:R-:W-:-:S04]  /*0890*/  ISETP.GT.AND P0, PT, R3, -0x1, !P0 ;  /* 0xffffffff0300780c */ /* 0x000fc80004704270 */
[----:B------:R-:W-:Y:S01]  /*08a0*/  ISETP.NE.AND P6, PT, R2, UR5, PT ;  /* 0x0000000502007c0c */ /* 0x000fe2000bfc5270 */
[----:B------:R-:W-:Y:S01]  /*08b0*/  IMAD.MOV.U32 R2, RZ, RZ, RZ ;  /* 0x000000ffff027224 */ /* 0x000fe200078e00ff */
[----:B------:R-:W-:Y:S11]  /*08c0*/  BRA.U !UP0, `(.L_x_1) ;  /* 0x0000000508147547 */ /* 0x000ff6000b800000 */
[----:B------:R-:W-:Y:S01]  /*08d0*/  HFMA2 R15, -RZ, RZ, 0, 0 ;  /* 0x00000000ff0f7431 */ /* 0x000fe200000001ff */
[----:B------:R-:W0:Y:S01]  /*08e0*/  LDCU UR9, c[0x0][0x3ac] ;  /* 0x00007580ff0977ac */ /* 0x000e220008000800 */
[----:B------:R-:W1:Y:S05]  /*08f0*/  LDCU UR7, c[0x0][0x3b8] ;  /* 0x00007700ff0777ac */ /* 0x000e6a0008000800 */
.L_x_2:
[----:B------:R-:W2:Y:S01]  /*0900*/  LDC.64 R4, c[0x0][0x380] ;  /* 0x0000e000ff047b82 */ /* 0x000ea20000000a00 */
[--C-:B------:R-:W-:Y:S02]  /*0910*/  IMAD.IADD R17, R10, 0x1, R15.reuse ;  /* 0x000000010a117824 */ /* 0x100fe400078e020f */
[----:B-1----:R-:W-:Y:S02]  /*0920*/  IMAD R21, R13, UR7, R15 ;  /* 0x000000070d157c24 */ /* 0x002fe4000f8e020f */
[C---:B------:R-:W-:Y:S01]  /*0930*/  VIADD R16, R17.reuse, 0x1 ;  /* 0x0000000111107836 */ /* 0x040fe20000000000 */
[C---:B0-----:R-:W-:Y:S01]  /*0940*/  ISETP.GE.AND P2, PT, R17.reuse, UR9, PT ;  /* 0x0000000911007c0c */ /* 0x041fe2000bf46270 */
[----:B------:R-:W-:Y:S01]  /*0950*/  IMAD R19, R14, UR9, R17 ;  /* 0x000000090e137c24 */ /* 0x000fe2000f8e0211 */
[----:B------:R-:W0:Y:S01]  /*0960*/  LDC.64 R2, c[0x0][0x388] ;  /* 0x0000e200ff027b82 */ /* 0x000e220000000a00 */
[C---:B------:R-:W-:Y:S02]  /*0970*/  IADD3 R18, PT, PT, R17.reuse, 0x2, RZ ;  /* 0x0000000211127810 */ /* 0x040fe40007ffe0ff */
[----:B------:R-:W-:-:S02]  /*0980*/  ISETP.GT.AND P2, PT, R17, -0x1, !P2 ;  /* 0xffffffff1100780c */ /* 0x000fc40005744270 */
[C---:B------:R-:W-:Y:S02]  /*0990*/  ISETP.GE.AND P3, PT, R16.reuse, UR9, PT ;  /* 0x0000000910007c0c */ /* 0x040fe4000bf66270 */
[----:B------:R-:W-:Y:S02]  /*09a0*/  PLOP3.LUT P2, PT, P0, P2, PT, 0x80, 0x8 ;  /* 0x000000000008781c */ /* 0x000fe40000745070 */
[----:B------:R-:W-:Y:S01]  /*09b0*/  ISETP.GT.AND P3, PT, R16, -0x1, !P3 ;  /* 0xffffffff1000780c */ /* 0x000fe20005f64270 */
[----:B------:R-:W-:Y:S01]  /*09c0*/  VIADD R16, R17, 0x3 ;  /* 0x0000000311107836 */ /* 0x000fe20000000000 */
[C---:B------:R-:W-:Y:S02]  /*09d0*/  ISETP.GE.AND P4, PT, R18.reuse, UR9, PT ;  /* 0x0000000912007c0c */ /* 0x040fe4000bf86270 */
[----:B------:R-:W-:Y:S02]  /*09e0*/  PLOP3.LUT P3, PT, P0, P3, PT, 0x80, 0x8 ;  /* 0x000000000008781c */ /* 0x000fe40000767070 */
[----:B------:R-:W-:Y:S01]  /*09f0*/  ISETP.GT.AND P4, PT, R18, -0x1, !P4 ;  /* 0xffffffff1200780c */ /* 0x000fe20006784270 */
[----:B--2---:R-:W-:Y:S01]  /*0a00*/  IMAD.WIDE R4, R19, 0x4, R4 ;  /* 0x0000000413047825 */ /* 0x004fe200078e0204 */
[----:B------:R-:W-:-:S02]  /*0a10*/  ISETP.GE.AND P1, PT, R16, UR9, PT ;  /* 0x0000000910007c0c */ /* 0x000fc4000bf26270 */
[----:B------:R-:W-:Y:S02]  /*0a20*/  PLOP3.LUT P4, PT, P0, P4, PT, 0x80, 0x8 ;  /* 0x000000000008781c */ /* 0x000fe40000789070 */
[----:B------:R-:W-:Y:S02]  /*0a30*/  ISETP.GT.AND P1, PT, R16, -0x1, !P1 ;  /* 0xffffffff1000780c */ /* 0x000fe40004f24270 */
[----:B------:R-:W2:Y:S01]  /*0a40*/  @P2 LDG.E R16, desc[UR12][R4.64] ;  /* 0x0000000c04102981 */ /* 0x000ea2000c1e1900 */
[----:B0-----:R-:W-:Y:S01]  /*0a50*/  IMAD.WIDE R2, R21, 0x4, R2 ;  /* 0x0000000415027825 */ /* 0x001fe200078e0202 */
[----:B------:R-:W-:Y:S02]  /*0a60*/  PLOP3.LUT P1, PT, P0, P1, PT, 0x80, 0x8 ;  /* 0x000000000008781c */ /* 0x000fe40000723070 */
[----:B------:R-:W3:Y:S04]  /*0a70*/  @P3 LDG.E R20, desc[UR12][R4.64+0x4] ;  /* 0x0000040c04143981 */ /* 0x000ee8000c1e1900 */
[----:B------:R-:W2:Y:S04]  /*0a80*/  @P2 LDG.E R18, desc[UR12][R2.64] ;  /* 0x0000000c02122981 */ /* 0x000ea8000c1e1900 */
[----:B------:R-:W3:Y:S04]  /*0a90*/  @P3 LDG.E R19, desc[UR12][R2.64+0x4] ;  /* 0x0000040c02133981 */ /* 0x000ee8000c1e1900 */
[----:B------:R-:W4:Y:S04]  /*0aa0*/  @P4 LDG.E R22, desc[UR12][R4.64+0x8] ;  /* 0x0000080c04164981 */ /* 0x000f28000c1e1900 */
[----:B------:R-:W4:Y:S04]  /*0ab0*/  @P4 LDG.E R21, desc[UR12][R2.64+0x8] ;  /* 0x0000080c02154981 */ /* 0x000f28000c1e1900 */
[----:B------:R-:W5:Y:S04]  /*0ac0*/  @P1 LDG.E R24, desc[UR12][R4.64+0xc] ;  /* 0x00000c0c04181981 */ /* 0x000f68000c1e1900 */
[----:B------:R-:W5:Y:S01]  /*0ad0*/  @P1 LDG.E R23, desc[UR12][R2.64+0xc] ;  /* 0x00000c0c02171981 */ /* 0x000f62000c1e1900 */
[----:B------:R-:W-:-:S02]  /*0ae0*/  VIADD R25, R17, 0x4 ;  /* 0x0000000411197836 */ /* 0x000fc40000000000 */
[----:B--2---:R-:W-:-:S03]  /*0af0*/  @P2 FFMA R7, R16, R18, R7 ;  /* 0x0000001210072223 */ /* 0x004fc60000000007 */
[----:B------:R-:W-:Y:S02]  /*0b00*/  ISETP.GE.AND P2, PT, R25, UR9, PT ;  /* 0x0000000919007c0c */ /* 0x000fe4000bf46270 */
[----:B------:R-:W-:Y:S02]  /*0b10*/  IADD3 R16, PT, PT, R17, 0x5, RZ ;  /* 0x0000000511107810 */ /* 0x000fe40007ffe0ff */
[----:B------:R-:W-:Y:S01]  /*0b20*/  ISETP.GT.AND P2, PT, R25, -0x1, !P2 ;  /* 0xffffffff1900780c */ /* 0x000fe20005744270 */
[----:B---3--:R-:W-:Y:S01]  /*0b30*/  @P3 FFMA R7, R20, R19, R7 ;  /* 0x0000001314073223 */ /* 0x008fe20000000007 */
[C---:B------:R-:W-:Y:S01]  /*0b40*/  VIADD R18, R17.reuse, 0x6 ;  /* 0x0000000611127836 */ /* 0x040fe20000000000 */
[----:B------:R-:W-:Y:S02]  /*0b50*/  ISETP.GE.AND P3, PT, R16, UR9, PT ;  /* 0x0000000910007c0c */ /* 0x000fe4000bf66270 */
[----:B------:R-:W-:Y:S01]  /*0b60*/  PLOP3.LUT P2, PT, P0, P2, PT, 0x80, 0x8 ;  /* 0x000000000008781c */ /* 0x000fe20000745070 */
[----:B------:R-:W-:-:S02]  /*0b70*/  VIADD R17, R17, 0x7 ;  /* 0x0000000711117836 */ /* 0x000fc40000000000 */
[----:B----4-:R-:W-:Y:S01]  /*0b80*/  @P4 FFMA R7, R22, R21, R7 ;  /* 0x0000001516074223 */ /* 0x010fe20000000007 */
[----:B------:R-:W-:Y:S02]  /*0b90*/  ISETP.GE.AND P4, PT, R18, UR9, PT ;  /* 0x0000000912007c0c */ /* 0x000fe4000bf86270 */
[----:B------:R-:W-:Y:S02]  /*0ba0*/  ISETP.GT.AND P3, PT, R16, -0x1, !P3 ;  /* 0xffffffff1000780c */ /* 0x000fe40005f64270 */
[----:B------:R-:W-:Y:S02]  /*0bb0*/  ISETP.GT.AND P4, PT, R18, -0x1, !P4 ;  /* 0xffffffff1200780c */ /* 0x000fe40006784270 */
[----:B------:R-:W-:Y:S01]  /*0bc0*/  PLOP3.LUT P3, PT, P0, P3, PT, 0x80, 0x8 ;  /* 0x000000000008781c */ /* 0x000fe20000767070 */
[----:B-----5:R-:W-:Y:S01]  /*0bd0*/  @P1 FFMA R7, R24, R23, R7 ;  /* 0x0000001718071223 */ /* 0x020fe20000000007 */
[C---:B------:R-:W-:Y:S02]  /*0be0*/  ISETP.GE.AND P1, PT, R17.reuse, UR9, PT ;  /* 0x0000000911007c0c */ /* 0x040fe4000bf26270 */
[----:B------:R-:W-:Y:S01]  /*0bf0*/  PLOP3.LUT P4, PT, P0, P4, PT, 0x80, 0x8 ;  /* 0x000000000008781c */ /* 0x000fe20000789070 */
[----:B------:R-:W2:Y:S01]  /*0c00*/  @P2 LDG.E R16, desc[UR12][R4.64+0x10] ;  /* 0x0000100c04102981 */ /* 0x000ea2000c1e1900 */
[----:B------:R-:W-:-:S03]  /*0c10*/  ISETP.GT.AND P1, PT, R17, -0x1, !P1 ;  /* 0xffffffff1100780c */ /* 0x000fc60004f24270 */
[----:B------:R-:W2:Y:S01]  /*0c20*/  @P2 LDG.E R17, desc[UR12][R2.64+0x10] ;  /* 0x0000100c02112981 */ /* 0x000ea2000c1e1900 */
[----:B------:R-:W-:-:S03]  /*0c30*/  PLOP3.LUT P1, PT, P0, P1, PT, 0x80, 0x8 ;  /* 0x000000000008781c */ /* 0x000fc60000723070 */
[----:B------:R-:W3:Y:S04]  /*0c40*/  @P3 LDG.E R18, desc[UR12][R4.64+0x14] ;  /* 0x0000140c04123981 */ /* 0x000ee8000c1e1900 */
[----:B------:R-:W3:Y:S04]  /*0c50*/  @P3 LDG.E R19, desc[UR12][R2.64+0x14] ;  /* 0x0000140c02133981 */ /* 0x000ee8000c1e1900 */
[----:B------:R-:W4:Y:S04]  /*0c60*/  @P4 LDG.E R20, desc[UR12][R4.64+0x18] ;  /* 0x0000180c04144981 */ /* 0x000f28000c1e1900 */
[----:B------:R-:W4:Y:S04]  /*0c70*/  @P4 LDG.E R21, desc[UR12][R2.64+0x18] ;  /* 0x0000180c02154981 */ /* 0x000f28000c1e1900 */
[----:B------:R-:W5:Y:S04]  /*0c80*/  @P1 LDG.E R22, desc[UR12][R4.64+0x1c] ;  /* 0x00001c0c04161981 */ /* 0x000f68000c1e1900 */
[----:B------:R-:W5:Y:S01]  /*0c90*/  @P1 LDG.E R23, desc[UR12][R2.64+0x1c] ;  /* 0x00001c0c02171981 */ /* 0x000f62000c1e1900 */
[----:B------:R-:W-:Y:S01]  /*0ca0*/  IADD3 R15, PT, PT, R15, 0x8, RZ ;  /* 0x000000080f0f7810 */ /* 0x000fe20007ffe0ff */
[----:B--2---:R-:W-:-:S03]  /*0cb0*/  @P2 FFMA R7, R16, R17, R7 ;  /* 0x0000001110072223 */ /* 0x004fc60000000007 */
[----:B------:R-:W-:Y:S01]  /*0cc0*/  ISETP.NE.AND P2, PT, R15, UR6, PT ;  /* 0x000000060f007c0c */ /* 0x000fe2000bf45270 */
[----:B---3--:R-:W-:-:S04]  /*0cd0*/  @P3 FFMA R7, R18, R19, R7 ;  /* 0x0000001312073223 */ /* 0x008fc80000000007 */
[----:B----4-:R-:W-:-:S04]  /*0ce0*/  @P4 FFMA R7, R20, R21, R7 ;  /* 0x0000001514074223 */ /* 0x010fc80000000007 */
[----:B-----5:R-:W-:-:S04]  /*0cf0*/  @P1 FFMA R7, R22, R23, R7 ;  /* 0x0000001716071223 */ /* 0x020fc80000000007 */
[----:B------:R-:W-:Y:S05]  /*0d00*/  @P2 BRA `(.L_x_2) ;  /* 0xfffffff800fc2947 */ /* 0x000fea000383ffff */
[----:B------:R-:W-:-:S07]  /*0d10*/  IMAD.U32 R2, RZ, RZ, UR6 ;  /* 0x00000006ff027e24 */ /* 0x000fce000f8e00ff */
.L_x_1:
[----:B------:R-:W-:-:S09]  /*0d20*/  UISETP.NE.AND UP0, UPT, UR8, URZ, UPT ;  /* 0x000000ff0800728c */ /* 0x000fd2000bf05270 */
[----:B------:R-:W-:Y:S05]  /*0d30*/  BRA.U !UP0, `(.L_x_3) ;  /* 0x0000000508547547 */ /* 0x000fea000b800000 */
[----:B------:R-:W-:Y:S02]  /*0d40*/  UIADD3 UR9, UPT, UPT, UR8, -0x1, URZ ;  /* 0xffffffff08097890 */ /* 0x000fe4000fffe0ff */
[----:B------:R-:W-:Y:S02]  /*0d50*/  ULOP3.LUT UP1, UR10, UR7, 0x3, URZ, 0xc0, !UPT ;  /* 0x00000003070a7892 */ /* 0x000fe4000f82c0ff */
[----:B------:R-:W-:-:S09]  /*0d60*/  UISETP.GE.U32.AND UP0, UPT, UR9, 0x3, UPT ;  /* 0x000000030900788c */ /* 0x000fd2000bf06070 */
[----:B------:R-:W-:Y:S05]  /*0d70*/  BRA.U !UP0, `(.L_x_4) ;  /* 0x0000000108907547 */ /* 0x000fea000b800000 */
[----:B------:R-:W0:Y:S01]  /*0d80*/  LDCU UR9, c[0x0][0x3ac] ;  /* 0x00007580ff0977ac */ /* 0x000e220008000800 */
[----:B------:R-:W1:Y:S01]  /*0d90*/  LDC.64 R16, c[0x0][0x380] ;  /* 0x0000e000ff107b82 */ /* 0x000e620000000a00 */
[----:B------:R-:W-:-:S04]  /*0da0*/  IMAD.IADD R3, R10, 0x1, R2 ;  /* 0x000000010a037824 */ /* 0x000fc800078e0202 */
[C---:B------:R-:W-:Y:S01]  /*0db0*/  VIADD R18, R3.reuse, 0x2 ;  /* 0x0000000203127836 */ /* 0x040fe20000000000 */
[C---:B------:R-:W-:Y:S01]  /*0dc0*/  IADD3 R15, PT, PT, R3.reuse, 0x1, RZ ;  /* 0x00000001030f7810 */ /* 0x040fe20007ffe0ff */
[C---:B------:R-:W-:Y:S01]  /*0dd0*/  VIADD R19, R3.reuse, 0x3 ;  /* 0x0000000303137836 */ /* 0x040fe20000000000 */
[----:B------:R-:W2:Y:S01]  /*0de0*/  LDC.64 R4, c[0x0][0x388] ;  /* 0x0000e200ff047b82 */ /* 0x000ea20000000a00 */
[----:B0-----:R-:W-:Y:S02]  /*0df0*/  ISETP.GE.AND P1, PT, R3, UR9, PT ;  /* 0x0000000903007c0c */ /* 0x001fe4000bf26270 */
[----:B------:R-:W-:Y:S02]  /*0e00*/  ISETP.GE.AND P2, PT, R15, UR9, PT ;  /* 0x000000090f007c0c */ /* 0x000fe4000bf46270 */
[----:B------:R-:W-:Y:S01]  /*0e10*/  ISETP.GT.AND P1, PT, R3, -0x1, !P1 ;  /* 0xffffffff0300780c */ /* 0x000fe20004f24270 */
[----:B------:R-:W-:Y:S01]  /*0e20*/  IMAD R3, R14, UR9, R3 ;  /* 0x000000090e037c24 */ /* 0x000fe2000f8e0203 */
[----:B------:R-:W-:-:S02]  /*0e30*/  ISETP.GE.AND P3, PT, R18, UR9, PT ;  /* 0x0000000912007c0c */ /* 0x000fc4000bf66270 */
[----:B------:R-:W-:Y:S01]  /*0e40*/  ISETP.GT.AND P2, PT, R15, -0x1, !P2 ;  /* 0xffffffff0f00780c */ /* 0x000fe20005744270 */
[----:B------:R-:W-:Y:S01]  /*0e50*/  IMAD R15, R13, UR7, R2 ;  /* 0x000000070d0f7c24 */ /* 0x000fe2000f8e0202 */
[----:B------:R-:W-:Y:S01]  /*0e60*/  PLOP3.LUT P1, PT, P0, P1, PT, 0x80, 0x8 ;  /* 0x000000000008781c */ /* 0x000fe20000723070 */
[----:B-1----:R-:W-:Y:S01]  /*0e70*/  IMAD.WIDE R16, R3, 0x4, R16 ;  /* 0x0000000403107825 */ /* 0x002fe200078e0210 */
[----:B------:R-:W-:Y:S02]  /*0e80*/  ISETP.GT.AND P3, PT, R18, -0x1, !P3 ;  /* 0xffffffff1200780c */ /* 0x000fe40005f64270 */
[----:B------:R-:W-:Y:S01]  /*0e90*/  ISETP.GE.AND P4, PT, R19, UR9, PT ;  /* 0x0000000913007c0c */ /* 0x000fe2000bf86270 */
[----:B--2---:R-:W-:Y:S01]  /*0ea0*/  IMAD.WIDE R4, R15, 0x4, R4 ;  /* 0x000000040f047825 */ /* 0x004fe200078e0204 */
[----:B------:R-:W-:Y:S02]  /*0eb0*/  PLOP3.LUT P2, PT, P0, P2, PT, 0x80, 0x8 ;  /* 0x000000000008781c */ /* 0x000fe40000745070 */
[----:B------:R-:W-:-:S02]  /*0ec0*/  ISETP.GT.AND P4, PT, R19, -0x1, !P4 ;  /* 0xffffffff1300780c */ /* 0x000fc40006784270 */
[----:B------:R-:W-:Y:S02]  /*0ed0*/  PLOP3.LUT P3, PT, P0, P3, PT, 0x80, 0x8 ;  /* 0x000000000008781c */ /* 0x000fe40000767070 */
[----:B------:R-:W-:Y:S01]  /*0ee0*/  PLOP3.LUT P4, PT, P0, P4, PT, 0x80, 0x8 ;  /* 0x000000000008781c */ /* 0x000fe20000789070 */
[----:B------:R-:W2:Y:S04]  /*0ef0*/  @P1 LDG.E R18, desc[UR12][R16.64] ;  /* 0x0000000c10121981 */ /* 0x000ea8000c1e1900 */
[----:B------:R-:W2:Y:S04]  /*0f00*/  @P1 LDG.E R3, desc[UR12][R4.64] ;  /* 0x0000000c04031981 */ /* 0x000ea8000c1e1900 */
[----:B------:R-:W3:Y:S04]  /*0f10*/  @P2 LDG.E R20, desc[UR12][R16.64+0x4] ;  /* 0x0000040c10142981 */ /* 0x000ee8000c1e1900 */
[----:B------:R-:W3:Y:S04]  /*0f20*/  @P2 LDG.E R15, desc[UR12][R4.64+0x4] ;  /* 0x0000040c040f2981 */ /* 0x000ee8000c1e1900 */
[----:B------:R-:W4:Y:S04]  /*0f30*/  @P3 LDG.E R22, desc[UR12][R16.64+0x8] ;  /* 0x0000080c10163981 */ /* 0x000f28000c1e1900 */
[----:B------:R-:W4:Y:S04]  /*0f40*/  @P3 LDG.E R19, desc[UR12][R4.64+0x8] ;  /* 0x0000080c04133981 */ /* 0x000f28000c1e1900 */
[----:B------:R-:W5:Y:S04]  /*0f50*/  @P4 LDG.E R24, desc[UR12][R16.64+0xc] ;  /* 0x00000c0c10184981 */ /* 0x000f68000c1e1900 */
[----:B------:R-:W5:Y:S01]  /*0f60*/  @P4 LDG.E R21, desc[UR12][R4.64+0xc] ;  /* 0x00000c0c04154981 */ /* 0x000f62000c1e1900 */
[----:B------:R-:W-:Y:S01]  /*0f70*/  IADD3 R2, PT, PT, R2, 0x4, RZ ;  /* 0x0000000402027810 */ /* 0x000fe20007ffe0ff */
[----:B--2---:R-:W-:-:S04]  /*0f80*/  @P1 FFMA R7, R18, R3, R7 ;  /* 0x0000000312071223 */ /* 0x004fc80000000007 */
[----:B---3--:R-:W-:-:S04]  /*0f90*/  @P2 FFMA R7, R20, R15, R7 ;  /* 0x0000000f14072223 */ /* 0x008fc80000000007 */
[----:B----4-:R-:W-:-:S04]  /*0fa0*/  @P3 FFMA R7, R22, R19, R7 ;  /* 0x0000001316073223 */ /* 0x010fc80000000007 */
[----:B-----5:R-:W-:-:S07]  /*0fb0*/  @P4 FFMA R7, R24, R21, R7 ;  /* 0x0000001518074223 */ /* 0x020fce0000000007 */
.L_x_4:
[----:B------:R-:W-:Y:S05]  /*0fc0*/  BRA.U !UP1, `(.L_x_3) ;  /* 0x0000000109b07547 */ /* 0x000fea000b800000 */
[----:B------:R-:W-:Y:S02]  /*0fd0*/  UISETP.NE.AND UP0, UPT, UR10, 0x1, UPT ;  /* 0x000000010a00788c */ /* 0x000fe4000bf05270 */
[----:B------:R-:W-:-:S04]  /*0fe0*/  ULOP3.LUT UR9, UR7, 0x1, URZ, 0xc0, !UPT ;  /* 0x0000000107097892 */ /* 0x000fc8000f8ec0ff */
[----:B------:R-:W-:-:S03]  /*0ff0*/  UISETP.NE.U32.AND UP1, UPT, UR9, 0x1, UPT ;  /* 0x000000010900788c */ /* 0x000fc6000bf25070 */
[----:B------:R-:W-:Y:S08]  /*1000*/  BRA.U !UP0, `(.L_x_5) ;  /* 0x0000000108587547 */ /* 0x000ff0000b800000 */
[----:B------:R-:W0:Y:S01]  /*1010*/  LDCU UR9, c[0x0][0x3ac] ;  /* 0x00007580ff0977ac */ /* 0x000e220008000800 */
[----:B------:R-:W1:Y:S01]  /*1020*/  LDC.64 R16, c[0x0][0x380] ;  /* 0x0000e000ff107b82 */ /* 0x000e620000000a00 */
[----:B------:R-:W-:-:S04]  /*1030*/  IMAD.IADD R3, R10, 0x1, R2 ;  /* 0x000000010a037824 */ /* 0x000fc800078e0202 */
[----:B------:R-:W-:-:S03]  /*1040*/  VIADD R15, R3, 0x1 ;  /* 0x00000001030f7836 */ /* 0x000fc60000000000 */
[----:B------:R-:W2:Y:S01]  /*1050*/  LDC.64 R4, c[0x0][0x388] ;  /* 0x0000e200ff047b82 */ /* 0x000ea20000000a00 */
[----:B0-----:R-:W-:Y:S02]  /*1060*/  ISETP.GE.AND P1, PT, R3, UR9, PT ;  /* 0x0000000903007c0c */ /* 0x001fe4000bf26270 */
[----:B------:R-:W-:Y:S02]  /*1070*/  ISETP.GE.AND P2, PT, R15, UR9, PT ;  /* 0x000000090f007c0c */ /* 0x000fe4000bf46270 */
[----:B------:R-:W-:Y:S01]  /*1080*/  ISETP.GT.AND P1, PT, R3, -0x1, !P1 ;  /* 0xffffffff0300780c */ /* 0x000fe20004f24270 */
[----:B------:R-:W-:Y:S01]  /*1090*/  IMAD R3, R14, UR9, R3 ;  /* 0x000000090e037c24 */ /* 0x000fe2000f8e0203 */
[----:B------:R-:W-:Y:S01]  /*10a0*/  ISETP.GT.AND P2, PT, R15, -0x1, !P2 ;  /* 0xffffffff0f00780c */ /* 0x000fe20005744270 */
[----:B------:R-:W-:Y:S01]  /*10b0*/  IMAD R15, R13, UR7, R2 ;  /* 0x000000070d0f7c24 */ /* 0x000fe2000f8e0202 */
[----:B------:R-:W-:Y:S01]  /*10c0*/  PLOP3.LUT P1, PT, P0, P1, PT, 0x80, 0x8 ;  /* 0x000000000008781c */ /* 0x000fe20000723070 */
[----:B-1----:R-:W-:Y:S01]  /*10d0*/  IMAD.WIDE R16, R3, 0x4, R16 ;  /* 0x0000000403107825 */ /* 0x002fe200078e0210 */
[----:B------:R-:W-:-:S03]  /*10e0*/  PLOP3.LUT P2, PT, P0, P2, PT, 0x80, 0x8 ;  /* 0x000000000008781c */ /* 0x000fc60000745070 */
[----:B--2---:R-:W-:-:S08]  /*10f0*/  IMAD.WIDE R4, R15, 0x4, R4 ;  /* 0x000000040f047825 */ /* 0x004fd000078e0204 */
[----:B------:R-:W2:Y:S04]  /*1100*/  @P1 LDG.E R18, desc[UR12][R16.64] ;  /* 0x0000000c10121981 */ /* 0x000ea8000c1e1900 */
[----:B------:R-:W2:Y:S04]  /*1110*/  @P1 LDG.E R3, desc[UR12][R4.64] ;  /* 0x0000000c04031981 */ /* 0x000ea8000c1e1900 */
[----:B------:R-:W3:Y:S04]  /*1120*/  @P2 LDG.E R20, desc[UR12][R16.64+0x4] ;  /* 0x0000040c10142981 */ /* 0x000ee8000c1e1900 */
[----:B------:R-:W3:Y:S01]  /*1130*/  @P2 LDG.E R15, desc[UR12][R4.64+0x4] ;  /* 0x0000040c040f2981 */ /* 0x000ee2000c1e1900 */
[----:B------:R-:W-:Y:S01]  /*1140*/  IADD3 R2, PT, PT, R2, 0x2, RZ ;  /* 0x0000000202027810 */ /* 0x000fe20007ffe0ff */
[----:B--2---:R-:W-:-:S04]  /*1150*/  @P1 FFMA R7, R18, R3, R7 ;  /* 0x0000000312071223 */ /* 0x004fc80000000007 */
[----:B---3--:R-:W-:-:S07]  /*1160*/  @P2 FFMA R7, R20, R15, R7 ;  /* 0x0000000f14072223 */ /* 0x008fce0000000007 */
.L_x_5:
[----:B------:R-:W-:Y:S05]  /*1170*/  BRA.U UP1, `(.L_x_3) ;  /* 0x0000000101447547 */ /* 0x000fea000b800000 */
[----:B------:R-:W0:Y:S01]  /*1180*/  LDCU UR9, c[0x0][0x3ac] ;  /* 0x00007580ff0977ac */ /* 0x000e220008000800 */
[----:B------:R-:W-:Y:S01]  /*1190*/  IMAD.IADD R3, R10, 0x1, R2 ;  /* 0x000000010a037824 */ /* 0x000fe200078e0202 */
[----:B------:R-:W-:Y:S04]  /*11a0*/  BSSY.RECONVERGENT B0, `(.L_x_3) ;  /* 0x000000e000007945 */ /* 0x000fe80003800200 */
[----:B0-----:R-:W-:-:S04]  /*11b0*/  ISETP.GE.AND P1, PT, R3, UR9, PT ;  /* 0x0000000903007c0c */ /* 0x001fc8000bf26270 */
[----:B------:R-:W-:-:S04]  /*11c0*/  ISETP.GT.AND P1, PT, R3, -0x1, !P1 ;  /* 0xffffffff0300780c */ /* 0x000fc80004f24270 */
[----:B------:R-:W-:-:S13]  /*11d0*/  PLOP3.LUT P1, PT, P0, P1, PT, 0x80, 0x8 ;  /* 0x000000000008781c */ /* 0x000fda0000723070 */
[----:B------:R-:W-:Y:S05]  /*11e0*/  @!P1 BRA `(.L_x_6) ;  /* 0x0000000000249947 */ /* 0x000fea0003800000 */
[----:B------:R-:W0:Y:S01]  /*11f0*/  LDC.64 R16, c[0x0][0x380] ;  /* 0x0000e000ff107b82 */ /* 0x000e220000000a00 */
[----:B------:R-:W-:Y:S02]  /*1200*/  IMAD R3, R14, UR9, R3 ;  /* 0x000000090e037c24 */ /* 0x000fe4000f8e0203 */
[----:B------:R-:W-:-:S05]  /*1210*/  IMAD R13, R13, UR7, R2 ;  /* 0x000000070d0d7c24 */ /* 0x000fca000f8e0202 */
[----:B------:R-:W1:Y:S01]  /*1220*/  LDC.64 R4, c[0x0][0x388] ;  /* 0x0000e200ff047b82 */ /* 0x000e620000000a00 */
[----:B0-----:R-:W-:-:S06]  /*1230*/  IMAD.WIDE R16, R3, 0x4, R16 ;  /* 0x0000000403107825 */ /* 0x001fcc00078e0210 */
[----:B------:R-:W2:Y:S01]  /*1240*/  LDG.E R16, desc[UR12][R16.64] ;  /* 0x0000000c10107981 */ /* 0x000ea2000c1e1900 */
[----:B-1----:R-:W-:-:S06]  /*1250*/  IMAD.WIDE R4, R13, 0x4, R4 ;  /* 0x000000040d047825 */ /* 0x002fcc00078e0204 */
[----:B------:R-:W2:Y:S02]  /*1260*/  LDG.E R4, desc[UR12][R4.64] ;  /* 0x0000000c04047981 */ /* 0x000ea4000c1e1900 */
[----:B--2---:R-:W-:-:S07]  /*1270*/  FFMA R7, R16, R4, R7 ;  /* 0x0000000410077223 */ /* 0x004fce0000000007 */
.L_x_6:
[----:B------:R-:W-:Y:S05]  /*1280*/  BSYNC.RECONVERGENT B0 ;  /* 0x0000000000007941 */ /* 0x000fea0003800200 */
.L_x_3:
[----:B------:R-:W-:Y:S05]  /*1290*/  @P6 BRA `(.L_x_7) ;  /* 0xfffffff400586947 */ /* 0x000fea000383ffff */
[----:B------:R-:W-:Y:S05]  /*12a0*/  @P5 BRA `(.L_x_8) ;  /* 0xfffffff4003c5947 */ /* 0x000fea000383ffff */
.L_x_0:
[----:B------:R-:W0:Y:S08]  /*12b0*/  LDC.64 R2, c[0x0][0x390] ;  /* 0x0000e400ff027b82 */ /* 0x000e300000000a00 */
[----:B------:R-:W1:Y:S01]  /*12c0*/  LDC.64 R4, c[0x0][0x398] ;  /* 0x0000e600ff047b82 */ /* 0x000e620000000a00 */
[----:B0-----:R-:W-:-:S06]  /*12d0*/  IMAD.WIDE R2, R6, 0x4, R2 ;  /* 0x0000000406027825 */ /* 0x001fcc00078e0202 */
[----:B------:R-:W2:Y:S01]  /*12e0*/  LDG.E R2, desc[UR12][R2.64] ;  /* 0x0000000c02027981 */ /* 0x000ea2000c1e1900 */
[----:B-1----:R-:W-:-:S04]  /*12f0*/  IMAD.WIDE R4, R0, 0x4, R4 ;  /* 0x0000000400047825 */ /* 0x002fc800078e0204 */
[----:B--2---:R-:W-:-:S05]  /*1300*/  FADD R7, R2, R7 ;  /* 0x0000000702077221 */ /* 0x004fca0000000000 */
[----:B------:R-:W-:Y:S01]  /*1310*/  STG.E desc[UR12][R4.64], R7 ;  /* 0x0000000704007986 */ /* 0x000fe2000c10190c */
[----:B------:R-:W-:Y:S05]  /*1320*/  EXIT ;  /* 0x000000000000794d */ /* 0x000fea0003800000 */
.L_x_9:
[----:B------:R-:W-:-:S00]  /*1330*/  BRA `(.L_x_9) ;  /* 0xfffffffc00fc7947 */ /* 0x000fc0000383ffff */
[----:B------:R-:W-:-:S00]  /*1340*/  NOP ;  /* 0x0000000000007918 */ /* 0x000fc00000000000 */
        /* <DEDUP_REMOVED lines=11> */
.L_x_10:


//--------------------- .nv.shared.reserved.0     --------------------------
	.section	.nv.shared.reserved.0,"aw",@nobits
	.weak		__nv_reservedSMEM_offset_0_alias
	.size		__nv_reservedSMEM_offset_0_alias, 0, 64
	.other		__nv_reservedSMEM_offset_0_alias,@"STO_CUDA_RESERVED_SHARED STV_DEFAULT"
__nv_reservedSMEM_offset_0_alias:
	.zero		0
	.zero		64


//--------------------- .nv.constant0._Z17convForwardKernelPKfS0_S0_Pfiiiiiiiiiii --------------------------
	.section	.nv.constant0._Z17convForwardKernelPKfS0_S0_Pfiiiiiiiiiii,"a",@progbits
	.sectionflags	@""
	.align	4
.nv.constant0._Z17convForwardKernelPKfS0_S0_Pfiiiiiiiiiii:
	.zero		972


//--------------------- SYMBOLS --------------------------

	.type		.nv.reservedSmem.offset0,@object
	.size		.nv.reservedSmem.offset0,0x4
